	.headerflags	@"EF_CUDA_TEXMODE_UNIFIED EF_CUDA_64BIT_ADDRESS EF_CUDA_ACCELERATORS EF_CUDA_SM90 EF_CUDA_VIRTUAL_SM(EF_CUDA_SM90)"
	.elftype	@"ET_EXEC"


//--------------------- .nv.info                  --------------------------
	.section	.nv.info,"",@"SHT_CUDA_INFO"
	.align	4


	//----- nvinfo : EIATTR_REGCOUNT
	.align		4
        /*0000*/ 	.byte	0x04, 0x2f
        /*0002*/ 	.short	(.L_1 - .L_0)
	.align		4
.L_0:
        /*0004*/ 	.word	index@(triton_poi_fused_convolution_div_8)
        /*0008*/ 	.word	0x00000016


	//----- nvinfo : EIATTR_MIN_STACK_SIZE
	.align		4
.L_1:
        /*000c*/ 	.byte	0x04, 0x12
        /*000e*/ 	.short	(.L_3 - .L_2)
	.align		4
.L_2:
        /*0010*/ 	.word	index@(triton_poi_fused_convolution_div_8)
        /*0014*/ 	.word	0x00000000


	//----- nvinfo : EIATTR_FRAME_SIZE
	.align		4
.L_3:
        /*0018*/ 	.byte	0x04, 0x11
        /*001a*/ 	.short	(.L_5 - .L_4)
	.align		4
.L_4:
        /*001c*/ 	.word	index@(triton_poi_fused_convolution_div_8)
        /*0020*/ 	.word	0x00000000


	//----- nvinfo : EIATTR_MIN_STACK_SIZE
	.align		4
.L_5:
        /*0024*/ 	.byte	0x04, 0x12
        /*0026*/ 	.short	(.L_7 - .L_6)
	.align		4
.L_6:
        /*0028*/ 	.word	index@(triton_poi_fused_convolution_div_8)
        /*002c*/ 	.word	0x00000000
.L_7:


//--------------------- .nv.info.triton_poi_fused_convolution_div_8 --------------------------
	.section	.nv.info.triton_poi_fused_convolution_div_8,"",@"SHT_CUDA_INFO"
	.sectionflags	@""
	.align	4


	//----- nvinfo : EIATTR_CUDA_API_VERSION
	.align		4
        /*0000*/ 	.byte	0x04, 0x37
        /*0002*/ 	.short	(.L_9 - .L_8)
.L_8:
        /*0004*/ 	.word	0x0000007c


	//----- nvinfo : EIATTR_KPARAM_INFO
	.align		4
.L_9:
        /*0008*/ 	.byte	0x04, 0x17
        /*000a*/ 	.short	(.L_11 - .L_10)
.L_10:
        /*000c*/ 	.word	0x00000000
        /*0010*/ 	.short	0x0005
        /*0012*/ 	.short	0x0024
        /*0014*/ 	.byte	0x00, 0xf0, 0x11, 0x00


	//----- nvinfo : EIATTR_KPARAM_INFO
	.align		4
.L_11:
        /*0018*/ 	.byte	0x04, 0x17
        /*001a*/ 	.short	(.L_13 - .L_12)
.L_12:
        /*001c*/ 	.word	0x00000000
        /*0020*/ 	.short	0x0004
        /*0022*/ 	.short	0x0020
        /*0024*/ 	.byte	0x00, 0xf0, 0x11, 0x00


	//----- nvinfo : EIATTR_KPARAM_INFO
	.align		4
.L_13:
        /*0028*/ 	.byte	0x04, 0x17
        /*002a*/ 	.short	(.L_15 - .L_14)
.L_14:
        /*002c*/ 	.word	0x00000000
        /*0030*/ 	.short	0x0003
        /*0032*/ 	.short	0x0018
        /*0034*/ 	.byte	0x00, 0xf4, 0x21, 0x00


	//----- nvinfo : EIATTR_KPARAM_INFO
	.align		4
.L_15:
        /*0038*/ 	.byte	0x04, 0x17
        /*003a*/ 	.short	(.L_17 - .L_16)
.L_16:
        /*003c*/ 	.word	0x00000000
        /*0040*/ 	.short	0x0002
        /*0042*/ 	.short	0x0010
        /*0044*/ 	.byte	0x00, 0xf4, 0x21, 0x00


	//----- nvinfo : EIATTR_KPARAM_INFO
	.align		4
.L_17:
        /*0048*/ 	.byte	0x04, 0x17
        /*004a*/ 	.short	(.L_19 - .L_18)
.L_18:
        /*004c*/ 	.word	0x00000000
        /*0050*/ 	.short	0x0001
        /*0052*/ 	.short	0x0008
        /*0054*/ 	.byte	0x00, 0xf4, 0x21, 0x00


	//----- nvinfo : EIATTR_KPARAM_INFO
	.align		4
.L_19:
        /*0058*/ 	.byte	0x04, 0x17
        /*005a*/ 	.short	(.L_21 - .L_20)
.L_20:
        /*005c*/ 	.word	0x00000000
        /*0060*/ 	.short	0x0000
        /*0062*/ 	.short	0x0000
        /*0064*/ 	.byte	0x00, 0xf4, 0x21, 0x00


	//----- nvinfo : EIATTR_SPARSE_MMA_MASK
	.align		4
.L_21:
        /*0068*/ 	.byte	0x03, 0x50
        /*006a*/ 	.short	0x0000


	//----- nvinfo : EIATTR_MAXREG_COUNT
	.align		4
        /*006c*/ 	.byte	0x03, 0x1b
        /*006e*/ 	.short	0x00ff


	//----- nvinfo : EIATTR_EXIT_INSTR_OFFSETS
	.align		4
        /*0070*/ 	.byte	0x04, 0x1c
        /*0072*/ 	.short	(.L_23 - .L_22)


	//   ....[0]....
.L_22:
        /*0074*/ 	.word	0x000003d0


	//   ....[1]....
        /*0078*/ 	.word	0x000003f0


	//----- nvinfo : EIATTR_REQNTID
	.align		4
.L_23:
        /*007c*/ 	.byte	0x04, 0x10
        /*007e*/ 	.short	(.L_25 - .L_24)
.L_24:
        /*0080*/ 	.word	0x00000080
        /*0084*/ 	.word	0x00000001
        /*0088*/ 	.word	0x00000001


	//----- nvinfo : EIATTR_CBANK_PARAM_SIZE
	.align		4
.L_25:
        /*008c*/ 	.byte	0x03, 0x19
        /*008e*/ 	.short	0x0028


	//----- nvinfo : EIATTR_PARAM_CBANK
	.align		4
        /*0090*/ 	.byte	0x04, 0x0a
        /*0092*/ 	.short	(.L_27 - .L_26)
	.align		4
.L_26:
        /*0094*/ 	.word	index@(.nv.constant0.triton_poi_fused_convolution_div_8)
        /*0098*/ 	.short	0x0210
        /*009a*/ 	.short	0x0028


	//----- nvinfo : EIATTR_SW_WAR
	.align		4
.L_27:
        /*009c*/ 	.byte	0x04, 0x36
        /*009e*/ 	.short	(.L_29 - .L_28)
.L_28:
        /*00a0*/ 	.word	0x00000008
.L_29:


//--------------------- .nv.callgraph             --------------------------
	.section	.nv.callgraph,"",@"SHT_CUDA_CALLGRAPH"
	.align	4
	.sectionentsize	8
	.align		4
        /*0000*/ 	.word	0x00000000
	.align		4
        /*0004*/ 	.word	0xffffffff
	.align		4
        /*0008*/ 	.word	0x00000000
	.align		4
        /*000c*/ 	.word	0xfffffffe
	.align		4
        /*0010*/ 	.word	0x00000000
	.align		4
        /*0014*/ 	.word	0xfffffffd
	.align		4
        /*0018*/ 	.word	0x00000000
	.align		4
        /*001c*/ 	.word	0xfffffffc


//--------------------- .text.triton_poi_fused_convolution_div_8 --------------------------
	.section	.text.triton_poi_fused_convolution_div_8,"ax",@progbits
	.sectionflags	@"SHF_BARRIERS=1"
	.align	128
        .global         triton_poi_fused_convolution_div_8
        .type           triton_poi_fused_convolution_div_8,@function
        .size           triton_poi_fused_convolution_div_8,(.L_x_1 - triton_poi_fused_convolution_div_8)
        .other          triton_poi_fused_convolution_div_8,@"STO_CUDA_ENTRY STV_DEFAULT"
triton_poi_fused_convolution_div_8:
.text.triton_poi_fused_convolution_div_8:
[----:B------:R-:W0:Y:S02]  /*0000*/  LDC R1, c[0x0][0x28] ;  /* 0x00000a00ff017b82 */ /* 0x000e240000000800 */
[----:B------:R-:W1:Y:S01]  /*0010*/  S2R R12, SR_TID.X ;  /* 0x00000000000c7919 */ /* 0x000e620000002100 */
[----:B------:R-:W2:Y:S01]  /*0020*/  LDC.64 R6, c[0x0][0x218] ;  /* 0x00008600ff067b82 */ /* 0x000ea20000000a00 */
[----:B------:R-:W-:Y:S01]  /*0030*/  ULDC.64 UR6, c[0x0][0x208] ;  /* 0x0000820000067ab9 */ /* 0x000fe20000000a00 */
[----:B------:R-:W3:Y:S01]  /*0040*/  S2R R4, SR_CTAID.Y ;  /* 0x0000000000047919 */ /* 0x000ee20000002600 */
[----:B------:R-:W4:Y:S01]  /*0050*/  S2R R0, SR_CTAID.X ;  /* 0x0000000000007919 */ /* 0x000f220000002500 */
[----:B--2---:R2:W5:Y:S01]  /*0060*/  LDG.E R7, desc[UR6][R6.64] ;  /* 0x0000000606077981 */ /* 0x004562000c1e1900 */
[----:B-1----:R-:W-:-:S05]  /*0070*/  IMAD.SHL.U32 R2, R12, 0x2, RZ ;  /* 0x000000020c027824 */ /* 0x002fca00078e00ff */
[----:B------:R-:W-:Y:S02]  /*0080*/  LOP3.LUT R9, R2, 0xfe, RZ, 0xc0, !PT ;  /* 0x000000fe02097812 */ /* 0x000fe400078ec0ff */
[----:B------:R-:W1:Y:S02]  /*0090*/  LDC.64 R2, c[0x0][0x210] ;  /* 0x00008400ff027b82 */ /* 0x000e640000000a00 */
[----:B---3--:R-:W-:-:S04]  /*00a0*/  PRMT R5, R9, 0x6540, R4 ;  /* 0x0000654009057816 */ /* 0x008fc80000000004 */
[----:B------:R-:W-:-:S04]  /*00b0*/  SHF.R.S32.HI R8, RZ, 0x1f, R5 ;  /* 0x0000001fff087819 */ /* 0x000fc80000011405 */
[----:B------:R-:W-:-:S04]  /*00c0*/  LEA.HI R8, R8, R5, RZ, 0x2 ;  /* 0x0000000508087211 */ /* 0x000fc800078f10ff */
[----:B------:R-:W-:Y:S02]  /*00d0*/  LOP3.LUT R10, R8, 0xfffffffc, RZ, 0xc0, !PT ;  /* 0xfffffffc080a7812 */ /* 0x000fe400078ec0ff */
[----:B----4-:R-:W-:-:S03]  /*00e0*/  ISETP.GE.AND P0, PT, R0, 0x31, PT ;  /* 0x000000310000780c */ /* 0x010fc60003f06270 */
[C---:B------:R-:W-:Y:S01]  /*00f0*/  IMAD.IADD R11, R5.reuse, 0x1, -R10 ;  /* 0x00000001050b7824 */ /* 0x040fe200078e0a0a */
[----:B------:R-:W-:Y:S02]  /*0100*/  SHF.R.S32.HI R8, RZ, 0x2, R8 ;  /* 0x00000002ff087819 */ /* 0x000fe40000011408 */
[----:B------:R-:W-:Y:S01]  /*0110*/  ISETP.LT.AND P1, PT, R5, 0x100, !P0 ;  /* 0x000001000500780c */ /* 0x000fe20004721270 */
[----:B------:R-:W-:Y:S01]  /*0120*/  IMAD R11, R0, 0x4, R11 ;  /* 0x00000004000b7824 */ /* 0x000fe200078e020b */
[----:B------:R-:W-:-:S03]  /*0130*/  CS2R R14, SRZ ;  /* 0x00000000000e7805 */ /* 0x000fc6000001ff00 */
[----:B------:R-:W-:-:S04]  /*0140*/  IMAD R5, R8, 0xc4, R11 ;  /* 0x000000c408057824 */ /* 0x000fc800078e020b */
[----:B-1----:R-:W-:-:S05]  /*0150*/  IMAD.WIDE R2, R5, 0x4, R2 ;  /* 0x0000000405027825 */ /* 0x002fca00078e0202 */
[----:B------:R-:W3:Y:S01]  /*0160*/  @P1 LDG.E.EL.64 R14, desc[UR6][R2.64] ;  /* 0x00000006020e1981 */ /* 0x000ee2000c2e1b00 */
[----:B------:R-:W1:Y:S01]  /*0170*/  S2UR UR5, SR_CgaCtaId ;  /* 0x00000000000579c3 */ /* 0x000e620000008800 */
[----:B------:R-:W-:Y:S01]  /*0180*/  UMOV UR4, 0x400 ;  /* 0x0000040000047882 */ /* 0x000fe20000000000 */
[----:B------:R-:W-:Y:S01]  /*0190*/  LOP3.LUT R11, R12, 0x7f, RZ, 0xc0, !PT ;  /* 0x0000007f0c0b7812 */ /* 0x000fe200078ec0ff */
[----:B-1----:R-:W-:-:S06]  /*01a0*/  UPRMT UR4, UR5, 0x654, UR4 ;  /* 0x0000065405047896 */ /* 0x002fcc0008000004 */
[----:B------:R-:W-:Y:S02]  /*01b0*/  LEA R12, R9, UR4, 0x3 ;  /* 0x00000004090c7c11 */ /* 0x000fe4000f8e18ff */
[C---:B--2---:R-:W-:Y:S01]  /*01c0*/  LOP3.LUT R6, R11.reuse, 0x80, RZ, 0xfc, !PT ;  /* 0x000000800b067812 */ /* 0x044fe200078efcff */
[----:B------:R-:W1:Y:S03]  /*01d0*/  LDC.64 R8, c[0x0][0x220] ;  /* 0x00008800ff087b82 */ /* 0x000e660000000a00 */
[----:B------:R-:W-:Y:S01]  /*01e0*/  LEA R16, R6, UR4, 0x3 ;  /* 0x0000000406107c11 */ /* 0x000fe2000f8e18ff */
[----:B------:R-:W-:Y:S01]  /*01f0*/  IMAD.SHL.U32 R10, R4, 0x100, RZ ;  /* 0x00000100040a7824 */ /* 0x000fe200078e00ff */
[----:B------:R-:W-:Y:S02]  /*0200*/  PRMT R13, R11, 0x6540, R4 ;  /* 0x000065400b0d7816 */ /* 0x000fe40000000004 */
[----:B-----5:R-:W-:-:S02]  /*0210*/  FSETP.GT.AND P2, PT, |R7|, 8.50705917302346158658e+37, PT ;  /* 0x7e8000000700780b */ /* 0x020fc40003f44200 */
[----:B------:R-:W-:-:S11]  /*0220*/  FSETP.GEU.AND P3, PT, |R7|, 1.175494350822287508e-38, PT ;  /* 0x008000000700780b */ /* 0x000fd60003f6e200 */
[----:B------:R-:W-:-:S04]  /*0230*/  @P2 FMUL R7, R7, 0.25 ;  /* 0x3e80000007072820 */ /* 0x000fc80000400000 */
[----:B------:R-:W-:-:S06]  /*0240*/  @!P3 FMUL R7, R7, 16777216 ;  /* 0x4b8000000707b820 */ /* 0x000fcc0000400000 */
[----:B------:R-:W2:Y:S01]  /*0250*/  MUFU.RCP R7, R7 ;  /* 0x0000000700077308 */ /* 0x000ea20000001000 */
[----:B---3--:R-:W-:Y:S01]  /*0260*/  @P2 FMUL R14, R14, 0.25 ;  /* 0x3e8000000e0e2820 */ /* 0x008fe20000400000 */
[----:B------:R-:W-:-:S03]  /*0270*/  @P2 FMUL R15, R15, 0.25 ;  /* 0x3e8000000f0f2820 */ /* 0x000fc60000400000 */
[----:B------:R-:W-:Y:S01]  /*0280*/  @!P3 FMUL R14, R14, 16777216 ;  /* 0x4b8000000e0eb820 */ /* 0x000fe20000400000 */
[----:B------:R-:W-:-:S03]  /*0290*/  @!P3 FMUL R15, R15, 16777216 ;  /* 0x4b8000000f0fb820 */ /* 0x000fc60000400000 */
[C---:B--2---:R-:W-:Y:S01]  /*02a0*/  FMUL R2, R7.reuse, R14 ;  /* 0x0000000e07027220 */ /* 0x044fe20000400000 */
[----:B------:R-:W-:Y:S01]  /*02b0*/  FMUL R3, R7, R15 ;  /* 0x0000000f07037220 */ /* 0x000fe20000400000 */
[----:B------:R-:W-:Y:S01]  /*02c0*/  LEA R14, R11, UR4, 0x3 ;  /* 0x000000040b0e7c11 */ /* 0x000fe2000f8e18ff */
[----:B------:R-:W2:Y:S02]  /*02d0*/  LDC.64 R6, c[0x0][0x228] ;  /* 0x00008a00ff067b82 */ /* 0x000ea40000000a00 */
[----:B------:R-:W-:Y:S04]  /*02e0*/  STS [R12], R2 ;  /* 0x000000020c007388 */ /* 0x000fe80000000800 */
[----:B------:R-:W-:Y:S02]  /*02f0*/  STS [R12+0x8], R3 ;  /* 0x000008030c007388 */ /* 0x000fe40000000800 */
[----:B------:R-:W-:Y:S06]  /*0300*/  BAR.SYNC.DEFER_BLOCKING 0x0 ;  /* 0x0000000000007b1d */ /* 0x000fec0000010000 */
[----:B------:R-:W3:Y:S04]  /*0310*/  LDS R17, [R14] ;  /* 0x000000000e117984 */ /* 0x000ee80000000800 */
[----:B------:R-:W4:Y:S01]  /*0320*/  LDS R19, [R16] ;  /* 0x0000000010137984 */ /* 0x000f220000000800 */
[----:B------:R-:W-:-:S02]  /*0330*/  LOP3.LUT R11, R10, 0x80, R11, 0xfe, !PT ;  /* 0x000000800a0b7812 */ /* 0x000fc400078efe0b */
[----:B------:R-:W-:Y:S02]  /*0340*/  ISETP.LT.AND P2, PT, R13, 0x100, !P0 ;  /* 0x000001000d00780c */ /* 0x000fe40004741270 */
[----:B------:R-:W-:Y:S01]  /*0350*/  ISETP.LT.AND P0, PT, R11, 0x100, !P0 ;  /* 0x000001000b00780c */ /* 0x000fe20004701270 */
[--C-:B------:R-:W-:Y:S02]  /*0360*/  IMAD R13, R13, 0x31, R0.reuse ;  /* 0x000000310d0d7824 */ /* 0x100fe400078e0200 */
[----:B------:R-:W-:Y:S02]  /*0370*/  IMAD R15, R11, 0x31, R0 ;  /* 0x000000310b0f7824 */ /* 0x000fe400078e0200 */
[----:B-1----:R-:W-:-:S04]  /*0380*/  IMAD.WIDE R10, R13, 0x4, R8 ;  /* 0x000000040d0a7825 */ /* 0x002fc800078e0208 */
[----:B------:R-:W-:-:S04]  /*0390*/  IMAD.WIDE R8, R15, 0x4, R8 ;  /* 0x000000040f087825 */ /* 0x000fc800078e0208 */
[----:B--2---:R-:W-:Y:S01]  /*03a0*/  IMAD.WIDE R6, R5, 0x4, R6 ;  /* 0x0000000405067825 */ /* 0x004fe200078e0206 */
[----:B---3--:R1:W-:Y:S04]  /*03b0*/  @P2 STG.E desc[UR6][R10.64], R17 ;  /* 0x000000110a002986 */ /* 0x0083e8000c101906 */
[----:B----4-:R1:W-:Y:S01]  /*03c0*/  @P0 STG.E desc[UR6][R8.64], R19 ;  /* 0x0000001308000986 */ /* 0x0103e2000c101906 */
[----:B------:R-:W-:Y:S05]  /*03d0*/  @!P1 EXIT ;  /* 0x000000000000994d */ /* 0x000fea0003800000 */
[----:B------:R-:W-:Y:S01]  /*03e0*/  STG.E.64 desc[UR6][R6.64], R2 ;  /* 0x0000000206007986 */ /* 0x000fe2000c101b06 */
[----:B------:R-:W-:Y:S05]  /*03f0*/  EXIT ;  /* 0x000000000000794d */ /* 0x000fea0003800000 */
.L_x_0:
[----:B------:R-:W-:-:S00]  /*0400*/  BRA `(.L_x_0) ;  /* 0xfffffffc00fc7947 */ /* 0x000fc0000383ffff */
[----:B------:R-:W-:-:S00]  /*0410*/  NOP ;  /* 0x0000000000007918 */ /* 0x000fc00000000000 */
        /* <DEDUP_REMOVED lines=14> */
.L_x_1:


//--------------------- .nv.shared.triton_poi_fused_convolution_div_8 --------------------------
	.section	.nv.shared.triton_poi_fused_convolution_div_8,"aw",@nobits
	.sectionflags	@""
	.align	16
	.zero		1024


//--------------------- .nv.constant0.triton_poi_fused_convolution_div_8 --------------------------
	.section	.nv.constant0.triton_poi_fused_convolution_div_8,"a",@progbits
	.sectionflags	@""
	.align	4
.nv.constant0.triton_poi_fused_convolution_div_8:
	.zero		568
